//
// Generated by NVIDIA NVVM Compiler
//
// Compiler Build ID: CL-36424714
// Cuda compilation tools, release 13.0, V13.0.88
// Based on NVVM 20.0.0
//

.version 9.0
.target sm_100
.address_size 64

	// .globl	_Z7kernel1Pi
.const .align 4 .b8 array[4096];

.visible .entry _Z7kernel1Pi(
	.param .u64 .ptr .align 1 _Z7kernel1Pi_param_0
)
{
	.reg .b32 	%r<6>;
	.reg .b64 	%rd<7>;

	ld.param.u64 	%rd1, [_Z7kernel1Pi_param_0];
	cvta.to.global.u64 	%rd2, %rd1;
	mov.u32 	%r1, %tid.x;
	mov.u32 	%r2, %ctaid.x;
	mov.u32 	%r3, %ntid.x;
	mad.lo.s32 	%r4, %r2, %r3, %r1;
	mul.wide.s32 	%rd3, %r4, 4;
	mov.u64 	%rd4, array;
	add.s64 	%rd5, %rd4, %rd3;
	ld.const.u32 	%r5, [%rd5];
	add.s64 	%rd6, %rd2, %rd3;
	st.global.u32 	[%rd6], %r5;
	ret;

}
	// .globl	_Z7kernel2PiS_
.visible .entry _Z7kernel2PiS_(
	.param .u64 .ptr .align 1 _Z7kernel2PiS__param_0,
	.param .u64 .ptr .align 1 _Z7kernel2PiS__param_1
)
{
	.reg .b32 	%r<6>;
	.reg .b64 	%rd<8>;

	ld.param.u64 	%rd1, [_Z7kernel2PiS__param_0];
	ld.param.u64 	%rd2, [_Z7kernel2PiS__param_1];
	cvta.to.global.u64 	%rd3, %rd1;
	cvta.to.global.u64 	%rd4, %rd2;
	mov.u32 	%r1, %tid.x;
	mov.u32 	%r2, %ctaid.x;
	mov.u32 	%r3, %ntid.x;
	mad.lo.s32 	%r4, %r2, %r3, %r1;
	mul.wide.s32 	%rd5, %r4, 4;
	add.s64 	%rd6, %rd4, %rd5;
	ld.global.u32 	%r5, [%rd6];
	add.s64 	%rd7, %rd3, %rd5;
	st.global.u32 	[%rd7], %r5;
	ret;

}


// ===== COMPILED SASS (sm_100) =====

	.target	sm_100

	.elftype	@"ET_EXEC"


//--------------------- .note.nv.tkinfo           --------------------------
	.section	.note.nv.tkinfo,"",@"SHT_NOTE"
	.sectionflags	@"SHF_NOTE_NV_TKINFO"
	.tkinfo
        /*0018*/ 	.word	0x00000002
        /*0030*/ 	.string	""
        /*0030*/ 	.string	"ptxas"
        /*0030*/ 	.string	"Cuda compilation tools, release 13.0, V13.0.88"
        /*0030*/ 	.string	"Build cuda_13.0.r13.0/compiler.36424714_0"
        /*0030*/ 	.string	"-arch sm_100 -m 64 "



//--------------------- .note.nv.cuinfo           --------------------------
	.section	.note.nv.cuinfo,"",@"SHT_NOTE"
	.sectionflags	@"SHF_NOTE_NV_CUINFO"
        /*0018*/ 	.short	0x0002
        /*001a*/ 	.short	0x0064
        /*001c*/ 	.short	0x0082
	.zero		2


//--------------------- .nv.info                  --------------------------
	.section	.nv.info,"",@"SHT_CUDA_INFO"
	.align	4


	//----- nvinfo : EIATTR_REGCOUNT
	.align		4
        /*0000*/ 	.byte	0x04, 0x2f
        /*0002*/ 	.short	(.L_2 - .L_1)
	.align		4
.L_1:
        /*0004*/ 	.word	index@(_Z7kernel1Pi)
        /*0008*/ 	.word	0x00000008


	//----- nvinfo : EIATTR_FRAME_SIZE
	.align		4
.L_2:
        /*000c*/ 	.byte	0x04, 0x11
        /*000e*/ 	.short	(.L_4 - .L_3)
	.align		4
.L_3:
        /*0010*/ 	.word	index@(_Z7kernel1Pi)
        /*0014*/ 	.word	0x00000000


	//----- nvinfo : EIATTR_REGCOUNT
	.align		4
.L_4:
        /*0018*/ 	.byte	0x04, 0x2f
        /*001a*/ 	.short	(.L_6 - .L_5)
	.align		4
.L_5:
        /*001c*/ 	.word	index@(_Z7kernel2PiS_)
        /*0020*/ 	.word	0x0000000a


	//----- nvinfo : EIATTR_FRAME_SIZE
	.align		4
.L_6:
        /*0024*/ 	.byte	0x04, 0x11
        /*0026*/ 	.short	(.L_8 - .L_7)
	.align		4
.L_7:
        /*0028*/ 	.word	index@(_Z7kernel2PiS_)
        /*002c*/ 	.word	0x00000000


	//----- nvinfo : EIATTR_MIN_STACK_SIZE
	.align		4
.L_8:
        /*0030*/ 	.byte	0x04, 0x12
        /*0032*/ 	.short	(.L_10 - .L_9)
	.align		4
.L_9:
        /*0034*/ 	.word	index@(_Z7kernel2PiS_)
        /*0038*/ 	.word	0x00000000


	//----- nvinfo : EIATTR_MIN_STACK_SIZE
	.align		4
.L_10:
        /*003c*/ 	.byte	0x04, 0x12
        /*003e*/ 	.short	(.L_12 - .L_11)
	.align		4
.L_11:
        /*0040*/ 	.word	index@(_Z7kernel1Pi)
        /*0044*/ 	.word	0x00000000
.L_12:


//--------------------- .nv.compat                --------------------------
	.section	.nv.compat,"",@"SHT_CUDA_COMPAT_INFO"
	.align	4
        /*0000*/ 	.byte	0x02, 0x09, 0x00, 0x00, 0x02, 0x02, 0x01, 0x00, 0x02, 0x05, 0x05, 0x00, 0x03, 0x07, 0x01, 0x01
        /*0010*/ 	.byte	0x02, 0x03, 0x00, 0x00, 0x02, 0x06, 0x01, 0x00, 0x04, 0x0b, 0x08, 0x00, 0x09, 0x00, 0x00, 0x00
        /*0020*/ 	.byte	0x00, 0x00, 0x00, 0x00


//--------------------- .nv.info._Z7kernel2PiS_   --------------------------
	.section	.nv.info._Z7kernel2PiS_,"",@"SHT_CUDA_INFO"
	.sectionflags	@""
	.align	4


	//----- nvinfo : EIATTR_CUDA_API_VERSION
	.align		4
        /*0000*/ 	.byte	0x04, 0x37
        /*0002*/ 	.short	(.L_14 - .L_13)
.L_13:
        /*0004*/ 	.word	0x00000082


	//----- nvinfo : EIATTR_KPARAM_INFO
	.align		4
.L_14:
        /*0008*/ 	.byte	0x04, 0x17
        /*000a*/ 	.short	(.L_16 - .L_15)
.L_15:
        /*000c*/ 	.word	0x00000000
        /*0010*/ 	.short	0x0001
        /*0012*/ 	.short	0x0008
        /*0014*/ 	.byte	0x00, 0xf5, 0x21, 0x00


	//----- nvinfo : EIATTR_KPARAM_INFO
	.align		4
.L_16:
        /*0018*/ 	.byte	0x04, 0x17
        /*001a*/ 	.short	(.L_18 - .L_17)
.L_17:
        /*001c*/ 	.word	0x00000000
        /*0020*/ 	.short	0x0000
        /*0022*/ 	.short	0x0000
        /*0024*/ 	.byte	0x00, 0xf5, 0x21, 0x00


	//----- nvinfo : EIATTR_SPARSE_MMA_MASK
	.align		4
.L_18:
        /*0028*/ 	.byte	0x03, 0x50
        /*002a*/ 	.short	0x0000


	//----- nvinfo : EIATTR_MAXREG_COUNT
	.align		4
        /*002c*/ 	.byte	0x03, 0x1b
        /*002e*/ 	.short	0x00ff


	//----- nvinfo : EIATTR_MERCURY_ISA_VERSION
	.align		4
        /*0030*/ 	.byte	0x03, 0x5f
        /*0032*/ 	.short	0x0101


	//----- nvinfo : EIATTR_VRC_CTA_INIT_COUNT
	.align		4
        /*0034*/ 	.byte	0x02, 0x4a
	.zero		1
	.zero		1


	//----- nvinfo : EIATTR_EXIT_INSTR_OFFSETS
	.align		4
        /*0038*/ 	.byte	0x04, 0x1c
        /*003a*/ 	.short	(.L_20 - .L_19)


	//   ....[0]....
.L_19:
        /*003c*/ 	.word	0x000000c0


	//----- nvinfo : EIATTR_CBANK_PARAM_SIZE
	.align		4
.L_20:
        /*0040*/ 	.byte	0x03, 0x19
        /*0042*/ 	.short	0x0010


	//----- nvinfo : EIATTR_PARAM_CBANK
	.align		4
        /*0044*/ 	.byte	0x04, 0x0a
        /*0046*/ 	.short	(.L_22 - .L_21)
	.align		4
.L_21:
        /*0048*/ 	.word	index@(.nv.constant0._Z7kernel2PiS_)
        /*004c*/ 	.short	0x0380
        /*004e*/ 	.short	0x0010


	//----- nvinfo : EIATTR_SW_WAR
	.align		4
.L_22:
        /*0050*/ 	.byte	0x04, 0x36
        /*0052*/ 	.short	(.L_24 - .L_23)
.L_23:
        /*0054*/ 	.word	0x00000008
.L_24:


//--------------------- .nv.info._Z7kernel1Pi     --------------------------
	.section	.nv.info._Z7kernel1Pi,"",@"SHT_CUDA_INFO"
	.sectionflags	@""
	.align	4


	//----- nvinfo : EIATTR_CUDA_API_VERSION
	.align		4
        /*0000*/ 	.byte	0x04, 0x37
        /*0002*/ 	.short	(.L_26 - .L_25)
.L_25:
        /*0004*/ 	.word	0x00000082


	//----- nvinfo : EIATTR_KPARAM_INFO
	.align		4
.L_26:
        /*0008*/ 	.byte	0x04, 0x17
        /*000a*/ 	.short	(.L_28 - .L_27)
.L_27:
        /*000c*/ 	.word	0x00000000
        /*0010*/ 	.short	0x0000
        /*0012*/ 	.short	0x0000
        /*0014*/ 	.byte	0x00, 0xf5, 0x21, 0x00


	//----- nvinfo : EIATTR_SPARSE_MMA_MASK
	.align		4
.L_28:
        /*0018*/ 	.byte	0x03, 0x50
        /*001a*/ 	.short	0x0000


	//----- nvinfo : EIATTR_MAXREG_COUNT
	.align		4
        /*001c*/ 	.byte	0x03, 0x1b
        /*001e*/ 	.short	0x00ff


	//----- nvinfo : EIATTR_MERCURY_ISA_VERSION
	.align		4
        /*0020*/ 	.byte	0x03, 0x5f
        /*0022*/ 	.short	0x0101


	//----- nvinfo : EIATTR_VRC_CTA_INIT_COUNT
	.align		4
        /*0024*/ 	.byte	0x02, 0x4a
	.zero		1
	.zero		1


	//----- nvinfo : EIATTR_EXIT_INSTR_OFFSETS
	.align		4
        /*0028*/ 	.byte	0x04, 0x1c
        /*002a*/ 	.short	(.L_30 - .L_29)


	//   ....[0]....
.L_29:
        /*002c*/ 	.word	0x000000d0


	//----- nvinfo : EIATTR_CBANK_PARAM_SIZE
	.align		4
.L_30:
        /*0030*/ 	.byte	0x03, 0x19
        /*0032*/ 	.short	0x0008


	//----- nvinfo : EIATTR_PARAM_CBANK
	.align		4
        /*0034*/ 	.byte	0x04, 0x0a
        /*0036*/ 	.short	(.L_32 - .L_31)
	.align		4
.L_31:
        /*0038*/ 	.word	index@(.nv.constant0._Z7kernel1Pi)
        /*003c*/ 	.short	0x0380
        /*003e*/ 	.short	0x0008


	//----- nvinfo : EIATTR_SW_WAR
	.align		4
.L_32:
        /*0040*/ 	.byte	0x04, 0x36
        /*0042*/ 	.short	(.L_34 - .L_33)
.L_33:
        /*0044*/ 	.word	0x00000008
.L_34:


//--------------------- .nv.callgraph             --------------------------
	.section	.nv.callgraph,"",@"SHT_CUDA_CALLGRAPH"
	.align	4
	.sectionentsize	8
	.align		4
        /*0000*/ 	.word	0x00000000
	.align		4
        /*0004*/ 	.word	0xffffffff
	.align		4
        /*0008*/ 	.word	0x00000000
	.align		4
        /*000c*/ 	.word	0xfffffffe
	.align		4
        /*0010*/ 	.word	0x00000000
	.align		4
        /*0014*/ 	.word	0xfffffffd
	.align		4
        /*0018*/ 	.word	0x00000000
	.align		4
        /*001c*/ 	.word	0xfffffffc


//--------------------- .nv.constant3             --------------------------
	.section	.nv.constant3,"a",@progbits
	.align	4
.nv.constant3:
	.type		array,@object
	.size		array,(.L_0 - array)
array:
	.zero		4096
.L_0:


//--------------------- .text._Z7kernel2PiS_      --------------------------
	.section	.text._Z7kernel2PiS_,"ax",@progbits
	.align	128
        .global         _Z7kernel2PiS_
        .type           _Z7kernel2PiS_,@function
        .size           _Z7kernel2PiS_,(.L_x_2 - _Z7kernel2PiS_)
        .other          _Z7kernel2PiS_,@"STO_CUDA_ENTRY STV_DEFAULT"
_Z7kernel2PiS_:
.text._Z7kernel2PiS_:
[----:B------:R-:W-:Y:S01]  /*0000*/  LDC R1, c[0x0][0x37c] ;  /* 0x0000df00ff017b82 */ /* 0x000fe20000000800 */
[----:B------:R-:W0:Y:S07]  /*0010*/  S2R R7, SR_TID.X ;  /* 0x0000000000077919 */ /* 0x000e2e0000002100 */
[----:B------:R-:W0:Y:S01]  /*0020*/  S2UR UR6, SR_CTAID.X ;  /* 0x00000000000679c3 */ /* 0x000e220000002500 */
[----:B------:R-:W1:Y:S07]  /*0030*/  LDCU.64 UR4, c[0x0][0x358] ;  /* 0x00006b00ff0477ac */ /* 0x000e6e0008000a00 */
[----:B------:R-:W0:Y:S08]  /*0040*/  LDC R0, c[0x0][0x360] ;  /* 0x0000d800ff007b82 */ /* 0x000e300000000800 */
[----:B------:R-:W2:Y:S08]  /*0050*/  LDC.64 R2, c[0x0][0x388] ;  /* 0x0000e200ff027b82 */ /* 0x000eb00000000a00 */
[----:B------:R-:W3:Y:S01]  /*0060*/  LDC.64 R4, c[0x0][0x380] ;  /* 0x0000e000ff047b82 */ /* 0x000ee20000000a00 */
[----:B0-----:R-:W-:-:S04]  /*0070*/  IMAD R7, R0, UR6, R7 ;  /* 0x0000000600077c24 */ /* 0x001fc8000f8e0207 */
[----:B--2---:R-:W-:-:S06]  /*0080*/  IMAD.WIDE R2, R7, 0x4, R2 ;  /* 0x0000000407027825 */ /* 0x004fcc00078e0202 */
[----:B-1----:R-:W2:Y:S01]  /*0090*/  LDG.E R3, desc[UR4][R2.64] ;  /* 0x0000000402037981 */ /* 0x002ea2000c1e1900 */
[----:B---3--:R-:W-:-:S05]  /*00a0*/  IMAD.WIDE R4, R7, 0x4, R4 ;  /* 0x0000000407047825 */ /* 0x008fca00078e0204 */
[----:B--2---:R-:W-:Y:S01]  /*00b0*/  STG.E desc[UR4][R4.64], R3 ;  /* 0x0000000304007986 */ /* 0x004fe2000c101904 */
[----:B------:R-:W-:Y:S05]  /*00c0*/  EXIT ;  /* 0x000000000000794d */ /* 0x000fea0003800000 */
.L_x_0:
[----:B------:R-:W-:-:S00]  /*00d0*/  BRA `(.L_x_0) ;  /* 0xfffffffc00fc7947 */ /* 0x000fc0000383ffff */
[----:B------:R-:W-:-:S00]  /*00e0*/  NOP ;  /* 0x0000000000007918 */ /* 0x000fc00000000000 */
        /* <DEDUP_REMOVED lines=9> */
.L_x_2:


//--------------------- .text._Z7kernel1Pi        --------------------------
	.section	.text._Z7kernel1Pi,"ax",@progbits
	.align	128
        .global         _Z7kernel1Pi
        .type           _Z7kernel1Pi,@function
        .size           _Z7kernel1Pi,(.L_x_3 - _Z7kernel1Pi)
        .other          _Z7kernel1Pi,@"STO_CUDA_ENTRY STV_DEFAULT"
_Z7kernel1Pi:
.text._Z7kernel1Pi:
[----:B------:R-:W-:Y:S01]  /*0000*/  LDC R1, c[0x0][0x37c] ;  /* 0x0000df00ff017b82 */ /* 0x000fe20000000800 */
[----:B------:R-:W0:Y:S07]  /*0010*/  S2R R2, SR_TID.X ;  /* 0x0000000000027919 */ /* 0x000e2e0000002100 */
[----:B------:R-:W0:Y:S01]  /*0020*/  S2UR UR4, SR_CTAID.X ;  /* 0x00000000000479c3 */ /* 0x000e220000002500 */
[----:B------:R-:W1:Y:S07]  /*0030*/  LDCU.64 UR6, c[0x0][0x380] ;  /* 0x00007000ff0677ac */ /* 0x000e6e0008000a00 */
[----:B------:R-:W0:Y:S02]  /*0040*/  LDC R3, c[0x0][0x360] ;  /* 0x0000d800ff037b82 */ /* 0x000e240000000800 */
[----:B0-----:R-:W-:Y:S01]  /*0050*/  IMAD R2, R3, UR4, R2 ;  /* 0x0000000403027c24 */ /* 0x001fe2000f8e0202 */
[----:B------:R-:W0:Y:S03]  /*0060*/  LDCU.64 UR4, c[0x0][0x358] ;  /* 0x00006b00ff0477ac */ /* 0x000e260008000a00 */
[----:B------:R-:W-:-:S03]  /*0070*/  IMAD.WIDE R2, R2, 0x4, RZ ;  /* 0x0000000402027825 */ /* 0x000fc600078e02ff */
[----:B------:R-:W-:Y:S02]  /*0080*/  MOV R0, R2 ;  /* 0x0000000200007202 */ /* 0x000fe40000000f00 */
[----:B-1----:R-:W-:Y:S02]  /*0090*/  IADD3 R2, P0, PT, R2, UR6, RZ ;  /* 0x0000000602027c10 */ /* 0x002fe4000ff1e0ff */
[----:B------:R-:W0:Y:S02]  /*00a0*/  LDC R5, c[0x3][R0] ;  /* 0x00c0000000057b82 */ /* 0x000e240000000800 */
[----:B------:R-:W-:-:S05]  /*00b0*/  IADD3.X R3, PT, PT, R3, UR7, RZ, P0, !PT ;  /* 0x0000000703037c10 */ /* 0x000fca00087fe4ff */
[----:B0-----:R-:W-:Y:S01]  /*00c0*/  STG.E desc[UR4][R2.64], R5 ;  /* 0x0000000502007986 */ /* 0x001fe2000c101904 */
[----:B------:R-:W-:Y:S05]  /*00d0*/  EXIT ;  /* 0x000000000000794d */ /* 0x000fea0003800000 */
.L_x_1:
        /* <DEDUP_REMOVED lines=10> */
.L_x_3:


//--------------------- .nv.shared.reserved.0     --------------------------
	.section	.nv.shared.reserved.0,"aw",@nobits
	.weak		__nv_reservedSMEM_offset_0_alias
	.size		__nv_reservedSMEM_offset_0_alias, 0, 64
	.other		__nv_reservedSMEM_offset_0_alias,@"STO_CUDA_RESERVED_SHARED STV_DEFAULT"
__nv_reservedSMEM_offset_0_alias:
	.zero		0
	.zero		64


//--------------------- .nv.constant0._Z7kernel2PiS_ --------------------------
	.section	.nv.constant0._Z7kernel2PiS_,"a",@progbits
	.sectionflags	@""
	.align	4
.nv.constant0._Z7kernel2PiS_:
	.zero		912


//--------------------- .nv.constant0._Z7kernel1Pi --------------------------
	.section	.nv.constant0._Z7kernel1Pi,"a",@progbits
	.sectionflags	@""
	.align	4
.nv.constant0._Z7kernel1Pi:
	.zero		904


//--------------------- SYMBOLS --------------------------

	.type		.nv.reservedSmem.offset0,@object
	.size		.nv.reservedSmem.offset0,0x4
